	.headerflags	@"EF_CUDA_TEXMODE_UNIFIED EF_CUDA_64BIT_ADDRESS EF_CUDA_ACCELERATORS EF_CUDA_SM90 EF_CUDA_VIRTUAL_SM(EF_CUDA_SM90)"
	.elftype	@"ET_EXEC"


//--------------------- .nv.info                  --------------------------
	.section	.nv.info,"",@"SHT_CUDA_INFO"
	.align	4


	//----- nvinfo : EIATTR_REGCOUNT
	.align		4
        /*0000*/ 	.byte	0x04, 0x2f
        /*0002*/ 	.short	(.L_1 - .L_0)
	.align		4
.L_0:
        /*0004*/ 	.word	index@(triton_poi_fused_full_0)
        /*0008*/ 	.word	0x00000008


	//----- nvinfo : EIATTR_MIN_STACK_SIZE
	.align		4
.L_1:
        /*000c*/ 	.byte	0x04, 0x12
        /*000e*/ 	.short	(.L_3 - .L_2)
	.align		4
.L_2:
        /*0010*/ 	.word	index@(triton_poi_fused_full_0)
        /*0014*/ 	.word	0x00000000


	//----- nvinfo : EIATTR_FRAME_SIZE
	.align		4
.L_3:
        /*0018*/ 	.byte	0x04, 0x11
        /*001a*/ 	.short	(.L_5 - .L_4)
	.align		4
.L_4:
        /*001c*/ 	.word	index@(triton_poi_fused_full_0)
        /*0020*/ 	.word	0x00000000


	//----- nvinfo : EIATTR_MIN_STACK_SIZE
	.align		4
.L_5:
        /*0024*/ 	.byte	0x04, 0x12
        /*0026*/ 	.short	(.L_7 - .L_6)
	.align		4
.L_6:
        /*0028*/ 	.word	index@(triton_poi_fused_full_0)
        /*002c*/ 	.word	0x00000000
.L_7:


//--------------------- .nv.info.triton_poi_fused_full_0 --------------------------
	.section	.nv.info.triton_poi_fused_full_0,"",@"SHT_CUDA_INFO"
	.sectionflags	@""
	.align	4


	//----- nvinfo : EIATTR_CUDA_API_VERSION
	.align		4
        /*0000*/ 	.byte	0x04, 0x37
        /*0002*/ 	.short	(.L_9 - .L_8)
.L_8:
        /*0004*/ 	.word	0x0000007c


	//----- nvinfo : EIATTR_KPARAM_INFO
	.align		4
.L_9:
        /*0008*/ 	.byte	0x04, 0x17
        /*000a*/ 	.short	(.L_11 - .L_10)
.L_10:
        /*000c*/ 	.word	0x00000000
        /*0010*/ 	.short	0x0001
        /*0012*/ 	.short	0x0008
        /*0014*/ 	.byte	0x00, 0xf0, 0x11, 0x00


	//----- nvinfo : EIATTR_KPARAM_INFO
	.align		4
.L_11:
        /*0018*/ 	.byte	0x04, 0x17
        /*001a*/ 	.short	(.L_13 - .L_12)
.L_12:
        /*001c*/ 	.word	0x00000000
        /*0020*/ 	.short	0x0000
        /*0022*/ 	.short	0x0000
        /*0024*/ 	.byte	0x00, 0xf4, 0x21, 0x00


	//----- nvinfo : EIATTR_SPARSE_MMA_MASK
	.align		4
.L_13:
        /*0028*/ 	.byte	0x03, 0x50
        /*002a*/ 	.short	0x0000


	//----- nvinfo : EIATTR_MAXREG_COUNT
	.align		4
        /*002c*/ 	.byte	0x03, 0x1b
        /*002e*/ 	.short	0x00ff


	//----- nvinfo : EIATTR_EXIT_INSTR_OFFSETS
	.align		4
        /*0030*/ 	.byte	0x04, 0x1c
        /*0032*/ 	.short	(.L_15 - .L_14)


	//   ....[0]....
.L_14:
        /*0034*/ 	.word	0x00000090


	//   ....[1]....
        /*0038*/ 	.word	0x000000e0


	//----- nvinfo : EIATTR_REQNTID
	.align		4
.L_15:
        /*003c*/ 	.byte	0x04, 0x10
        /*003e*/ 	.short	(.L_17 - .L_16)
.L_16:
        /*0040*/ 	.word	0x00000020
        /*0044*/ 	.word	0x00000001
        /*0048*/ 	.word	0x00000001


	//----- nvinfo : EIATTR_CBANK_PARAM_SIZE
	.align		4
.L_17:
        /*004c*/ 	.byte	0x03, 0x19
        /*004e*/ 	.short	0x000c


	//----- nvinfo : EIATTR_PARAM_CBANK
	.align		4
        /*0050*/ 	.byte	0x04, 0x0a
        /*0052*/ 	.short	(.L_19 - .L_18)
	.align		4
.L_18:
        /*0054*/ 	.word	index@(.nv.constant0.triton_poi_fused_full_0)
        /*0058*/ 	.short	0x0210
        /*005a*/ 	.short	0x000c


	//----- nvinfo : EIATTR_SW_WAR
	.align		4
.L_19:
        /*005c*/ 	.byte	0x04, 0x36
        /*005e*/ 	.short	(.L_21 - .L_20)
.L_20:
        /*0060*/ 	.word	0x00000008
.L_21:


//--------------------- .nv.callgraph             --------------------------
	.section	.nv.callgraph,"",@"SHT_CUDA_CALLGRAPH"
	.align	4
	.sectionentsize	8
	.align		4
        /*0000*/ 	.word	0x00000000
	.align		4
        /*0004*/ 	.word	0xffffffff
	.align		4
        /*0008*/ 	.word	0x00000000
	.align		4
        /*000c*/ 	.word	0xfffffffe
	.align		4
        /*0010*/ 	.word	0x00000000
	.align		4
        /*0014*/ 	.word	0xfffffffd
	.align		4
        /*0018*/ 	.word	0x00000000
	.align		4
        /*001c*/ 	.word	0xfffffffc


//--------------------- .text.triton_poi_fused_full_0 --------------------------
	.section	.text.triton_poi_fused_full_0,"ax",@progbits
	.align	128
        .global         triton_poi_fused_full_0
        .type           triton_poi_fused_full_0,@function
        .size           triton_poi_fused_full_0,(.L_x_1 - triton_poi_fused_full_0)
        .other          triton_poi_fused_full_0,@"STO_CUDA_ENTRY STV_DEFAULT"
triton_poi_fused_full_0:
.text.triton_poi_fused_full_0:
[----:B------:R-:W0:Y:S02]  /*0000*/  LDC R1, c[0x0][0x28] ;  /* 0x00000a00ff017b82 */ /* 0x000e240000000800 */
[----:B------:R-:W1:Y:S01]  /*0010*/  S2R R0, SR_TID.X ;  /* 0x0000000000007919 */ /* 0x000e620000002100 */
[----:B------:R-:W2:Y:S01]  /*0020*/  LDC.64 R2, c[0x0][0x210] ;  /* 0x00008400ff027b82 */ /* 0x000ea20000000a00 */
[----:B------:R-:W3:Y:S01]  /*0030*/  S2R R5, SR_CTAID.X ;  /* 0x0000000000057919 */ /* 0x000ee20000002500 */
[----:B-1----:R-:W-:-:S05]  /*0040*/  IMAD.SHL.U32 R0, R0, 0x2, RZ ;  /* 0x0000000200007824 */ /* 0x002fca00078e00ff */
[----:B------:R-:W-:-:S05]  /*0050*/  LOP3.LUT R0, R0, 0x3e, RZ, 0xc0, !PT ;  /* 0x0000003e00007812 */ /* 0x000fca00078ec0ff */
[----:B---3--:R-:W-:-:S04]  /*0060*/  IMAD R5, R5, 0x40, R0 ;  /* 0x0000004005057824 */ /* 0x008fc800078e0200 */
[C---:B--2---:R-:W-:Y:S01]  /*0070*/  IMAD.WIDE R2, R5.reuse, 0x4, R2 ;  /* 0x0000000405027825 */ /* 0x044fe200078e0202 */
[----:B------:R-:W-:-:S13]  /*0080*/  ISETP.GE.AND P0, PT, R5, 0x24, PT ;  /* 0x000000240500780c */ /* 0x000fda0003f06270 */
[----:B------:R-:W-:Y:S05]  /*0090*/  @P0 EXIT ;  /* 0x000000000000094d */ /* 0x000fea0003800000 */
[----:B------:R-:W-:Y:S01]  /*00a0*/  HFMA2.MMA R4, -RZ, RZ, 1.4716796875, -0.0003798007965087890625 ;  /* 0x3de38e39ff047435 */ /* 0x000fe200000001ff */
[----:B------:R-:W-:Y:S01]  /*00b0*/  MOV R5, 0x3de38e39 ;  /* 0x3de38e3900057802 */ /* 0x000fe20000000f00 */
[----:B------:R-:W-:-:S05]  /*00c0*/  ULDC.64 UR4, c[0x0][0x208] ;  /* 0x0000820000047ab9 */ /* 0x000fca0000000a00 */
[----:B------:R-:W-:Y:S01]  /*00d0*/  STG.E.64 desc[UR4][R2.64], R4 ;  /* 0x0000000402007986 */ /* 0x000fe2000c101b04 */
[----:B------:R-:W-:Y:S05]  /*00e0*/  EXIT ;  /* 0x000000000000794d */ /* 0x000fea0003800000 */
.L_x_0:
[----:B------:R-:W-:-:S00]  /*00f0*/  BRA `(.L_x_0) ;  /* 0xfffffffc00fc7947 */ /* 0x000fc0000383ffff */
[----:B------:R-:W-:-:S00]  /*0100*/  NOP ;  /* 0x0000000000007918 */ /* 0x000fc00000000000 */
[----:B------:R-:W-:-:S00]  /*0110*/  NOP ;  /* 0x0000000000007918 */ /* 0x000fc00000000000 */
[----:B------:R-:W-:-:S00]  /*0120*/  NOP ;  /* 0x0000000000007918 */ /* 0x000fc00000000000 */
[----:B------:R-:W-:-:S00]  /*0130*/  NOP ;  /* 0x0000000000007918 */ /* 0x000fc00000000000 */
[----:B------:R-:W-:-:S00]  /*0140*/  NOP ;  /* 0x0000000000007918 */ /* 0x000fc00000000000 */
[----:B------:R-:W-:-:S00]  /*0150*/  NOP ;  /* 0x0000000000007918 */ /* 0x000fc00000000000 */
[----:B------:R-:W-:-:S00]  /*0160*/  NOP ;  /* 0x0000000000007918 */ /* 0x000fc00000000000 */
[----:B------:R-:W-:-:S00]  /*0170*/  NOP ;  /* 0x0000000000007918 */ /* 0x000fc00000000000 */
.L_x_1:


//--------------------- .nv.constant0.triton_poi_fused_full_0 --------------------------
	.section	.nv.constant0.triton_poi_fused_full_0,"a",@progbits
	.sectionflags	@""
	.align	4
.nv.constant0.triton_poi_fused_full_0:
	.zero		540
